//
// Generated by NVIDIA NVVM Compiler
//
// Compiler Build ID: CL-36424714
// Cuda compilation tools, release 13.0, V13.0.88
// Based on NVVM 20.0.0
//

.version 9.0
.target sm_100
.address_size 64

	// .globl	_Z6squarePfS_

.visible .entry _Z6squarePfS_(
	.param .u64 .ptr .align 1 _Z6squarePfS__param_0,
	.param .u64 .ptr .align 1 _Z6squarePfS__param_1
)
{
	.reg .b32 	%r<2>;
	.reg .b32 	%f<3>;
	.reg .b64 	%rd<8>;

	ld.param.u64 	%rd1, [_Z6squarePfS__param_0];
	ld.param.u64 	%rd2, [_Z6squarePfS__param_1];
	cvta.to.global.u64 	%rd3, %rd2;
	cvta.to.global.u64 	%rd4, %rd1;
	mov.u32 	%r1, %tid.x;
	mul.wide.u32 	%rd5, %r1, 4;
	add.s64 	%rd6, %rd4, %rd5;
	ld.global.f32 	%f1, [%rd6];
	mul.f32 	%f2, %f1, %f1;
	add.s64 	%rd7, %rd3, %rd5;
	st.global.f32 	[%rd7], %f2;
	ret;

}


// ===== COMPILED SASS (sm_100) =====

	.target	sm_100

	.elftype	@"ET_EXEC"


//--------------------- .note.nv.tkinfo           --------------------------
	.section	.note.nv.tkinfo,"",@"SHT_NOTE"
	.sectionflags	@"SHF_NOTE_NV_TKINFO"
	.tkinfo
        /*0018*/ 	.word	0x00000002
        /*0030*/ 	.string	""
        /*0030*/ 	.string	"ptxas"
        /*0030*/ 	.string	"Cuda compilation tools, release 13.0, V13.0.88"
        /*0030*/ 	.string	"Build cuda_13.0.r13.0/compiler.36424714_0"
        /*0030*/ 	.string	"-arch sm_100 -m 64 "



//--------------------- .note.nv.cuinfo           --------------------------
	.section	.note.nv.cuinfo,"",@"SHT_NOTE"
	.sectionflags	@"SHF_NOTE_NV_CUINFO"
        /*0018*/ 	.short	0x0002
        /*001a*/ 	.short	0x0064
        /*001c*/ 	.short	0x0082
	.zero		2


//--------------------- .nv.info                  --------------------------
	.section	.nv.info,"",@"SHT_CUDA_INFO"
	.align	4


	//----- nvinfo : EIATTR_REGCOUNT
	.align		4
        /*0000*/ 	.byte	0x04, 0x2f
        /*0002*/ 	.short	(.L_1 - .L_0)
	.align		4
.L_0:
        /*0004*/ 	.word	index@(_Z6squarePfS_)
        /*0008*/ 	.word	0x0000000a


	//----- nvinfo : EIATTR_FRAME_SIZE
	.align		4
.L_1:
        /*000c*/ 	.byte	0x04, 0x11
        /*000e*/ 	.short	(.L_3 - .L_2)
	.align		4
.L_2:
        /*0010*/ 	.word	index@(_Z6squarePfS_)
        /*0014*/ 	.word	0x00000000


	//----- nvinfo : EIATTR_MIN_STACK_SIZE
	.align		4
.L_3:
        /*0018*/ 	.byte	0x04, 0x12
        /*001a*/ 	.short	(.L_5 - .L_4)
	.align		4
.L_4:
        /*001c*/ 	.word	index@(_Z6squarePfS_)
        /*0020*/ 	.word	0x00000000
.L_5:


//--------------------- .nv.compat                --------------------------
	.section	.nv.compat,"",@"SHT_CUDA_COMPAT_INFO"
	.align	4
        /*0000*/ 	.byte	0x02, 0x09, 0x00, 0x00, 0x02, 0x02, 0x01, 0x00, 0x02, 0x05, 0x05, 0x00, 0x03, 0x07, 0x01, 0x01
        /*0010*/ 	.byte	0x02, 0x03, 0x00, 0x00, 0x02, 0x06, 0x01, 0x00, 0x04, 0x0b, 0x08, 0x00, 0x09, 0x00, 0x00, 0x00
        /*0020*/ 	.byte	0x00, 0x00, 0x00, 0x00


//--------------------- .nv.info._Z6squarePfS_    --------------------------
	.section	.nv.info._Z6squarePfS_,"",@"SHT_CUDA_INFO"
	.sectionflags	@""
	.align	4


	//----- nvinfo : EIATTR_CUDA_API_VERSION
	.align		4
        /*0000*/ 	.byte	0x04, 0x37
        /*0002*/ 	.short	(.L_7 - .L_6)
.L_6:
        /*0004*/ 	.word	0x00000082


	//----- nvinfo : EIATTR_KPARAM_INFO
	.align		4
.L_7:
        /*0008*/ 	.byte	0x04, 0x17
        /*000a*/ 	.short	(.L_9 - .L_8)
.L_8:
        /*000c*/ 	.word	0x00000000
        /*0010*/ 	.short	0x0001
        /*0012*/ 	.short	0x0008
        /*0014*/ 	.byte	0x00, 0xf5, 0x21, 0x00


	//----- nvinfo : EIATTR_KPARAM_INFO
	.align		4
.L_9:
        /*0018*/ 	.byte	0x04, 0x17
        /*001a*/ 	.short	(.L_11 - .L_10)
.L_10:
        /*001c*/ 	.word	0x00000000
        /*0020*/ 	.short	0x0000
        /*0022*/ 	.short	0x0000
        /*0024*/ 	.byte	0x00, 0xf5, 0x21, 0x00


	//----- nvinfo : EIATTR_SPARSE_MMA_MASK
	.align		4
.L_11:
        /*0028*/ 	.byte	0x03, 0x50
        /*002a*/ 	.short	0x0000


	//----- nvinfo : EIATTR_MAXREG_COUNT
	.align		4
        /*002c*/ 	.byte	0x03, 0x1b
        /*002e*/ 	.short	0x00ff


	//----- nvinfo : EIATTR_MERCURY_ISA_VERSION
	.align		4
        /*0030*/ 	.byte	0x03, 0x5f
        /*0032*/ 	.short	0x0101


	//----- nvinfo : EIATTR_VRC_CTA_INIT_COUNT
	.align		4
        /*0034*/ 	.byte	0x02, 0x4a
	.zero		1
	.zero		1


	//----- nvinfo : EIATTR_EXIT_INSTR_OFFSETS
	.align		4
        /*0038*/ 	.byte	0x04, 0x1c
        /*003a*/ 	.short	(.L_13 - .L_12)


	//   ....[0]....
.L_12:
        /*003c*/ 	.word	0x000000a0


	//----- nvinfo : EIATTR_CBANK_PARAM_SIZE
	.align		4
.L_13:
        /*0040*/ 	.byte	0x03, 0x19
        /*0042*/ 	.short	0x0010


	//----- nvinfo : EIATTR_PARAM_CBANK
	.align		4
        /*0044*/ 	.byte	0x04, 0x0a
        /*0046*/ 	.short	(.L_15 - .L_14)
	.align		4
.L_14:
        /*0048*/ 	.word	index@(.nv.constant0._Z6squarePfS_)
        /*004c*/ 	.short	0x0380
        /*004e*/ 	.short	0x0010


	//----- nvinfo : EIATTR_SW_WAR
	.align		4
.L_15:
        /*0050*/ 	.byte	0x04, 0x36
        /*0052*/ 	.short	(.L_17 - .L_16)
.L_16:
        /*0054*/ 	.word	0x00000008
.L_17:


//--------------------- .nv.callgraph             --------------------------
	.section	.nv.callgraph,"",@"SHT_CUDA_CALLGRAPH"
	.align	4
	.sectionentsize	8
	.align		4
        /*0000*/ 	.word	0x00000000
	.align		4
        /*0004*/ 	.word	0xffffffff
	.align		4
        /*0008*/ 	.word	0x00000000
	.align		4
        /*000c*/ 	.word	0xfffffffe
	.align		4
        /*0010*/ 	.word	0x00000000
	.align		4
        /*0014*/ 	.word	0xfffffffd
	.align		4
        /*0018*/ 	.word	0x00000000
	.align		4
        /*001c*/ 	.word	0xfffffffc


//--------------------- .text._Z6squarePfS_       --------------------------
	.section	.text._Z6squarePfS_,"ax",@progbits
	.align	128
        .global         _Z6squarePfS_
        .type           _Z6squarePfS_,@function
        .size           _Z6squarePfS_,(.L_x_1 - _Z6squarePfS_)
        .other          _Z6squarePfS_,@"STO_CUDA_ENTRY STV_DEFAULT"
_Z6squarePfS_:
.text._Z6squarePfS_:
[----:B------:R-:W-:Y:S01]  /*0000*/  LDC R1, c[0x0][0x37c] ;  /* 0x0000df00ff017b82 */ /* 0x000fe20000000800 */
[----:B------:R-:W0:Y:S07]  /*0010*/  S2R R7, SR_TID.X ;  /* 0x0000000000077919 */ /* 0x000e2e0000002100 */
[----:B------:R-:W0:Y:S01]  /*0020*/  LDC.64 R2, c[0x0][0x380] ;  /* 0x0000e000ff027b82 */ /* 0x000e220000000a00 */
[----:B------:R-:W1:Y:S07]  /*0030*/  LDCU.64 UR4, c[0x0][0x358] ;  /* 0x00006b00ff0477ac */ /* 0x000e6e0008000a00 */
[----:B------:R-:W2:Y:S01]  /*0040*/  LDC.64 R4, c[0x0][0x388] ;  /* 0x0000e200ff047b82 */ /* 0x000ea20000000a00 */
[----:B0-----:R-:W-:-:S06]  /*0050*/  IMAD.WIDE.U32 R2, R7, 0x4, R2 ;  /* 0x0000000407027825 */ /* 0x001fcc00078e0002 */
[----:B-1----:R-:W3:Y:S01]  /*0060*/  LDG.E R2, desc[UR4][R2.64] ;  /* 0x0000000402027981 */ /* 0x002ee2000c1e1900 */
[----:B--2---:R-:W-:-:S04]  /*0070*/  IMAD.WIDE.U32 R4, R7, 0x4, R4 ;  /* 0x0000000407047825 */ /* 0x004fc800078e0004 */
[----:B---3--:R-:W-:-:S05]  /*0080*/  FMUL R7, R2, R2 ;  /* 0x0000000202077220 */ /* 0x008fca0000400000 */
[----:B------:R-:W-:Y:S01]  /*0090*/  STG.E desc[UR4][R4.64], R7 ;  /* 0x0000000704007986 */ /* 0x000fe2000c101904 */
[----:B------:R-:W-:Y:S05]  /*00a0*/  EXIT ;  /* 0x000000000000794d */ /* 0x000fea0003800000 */
.L_x_0:
[----:B------:R-:W-:-:S00]  /*00b0*/  BRA `(.L_x_0) ;  /* 0xfffffffc00fc7947 */ /* 0x000fc0000383ffff */
[----:B------:R-:W-:-:S00]  /*00c0*/  NOP ;  /* 0x0000000000007918 */ /* 0x000fc00000000000 */
        /* <DEDUP_REMOVED lines=11> */
.L_x_1:


//--------------------- .nv.shared.reserved.0     --------------------------
	.section	.nv.shared.reserved.0,"aw",@nobits
	.weak		__nv_reservedSMEM_offset_0_alias
	.size		__nv_reservedSMEM_offset_0_alias, 0, 64
	.other		__nv_reservedSMEM_offset_0_alias,@"STO_CUDA_RESERVED_SHARED STV_DEFAULT"
__nv_reservedSMEM_offset_0_alias:
	.zero		0
	.zero		64


//--------------------- .nv.constant0._Z6squarePfS_ --------------------------
	.section	.nv.constant0._Z6squarePfS_,"a",@progbits
	.sectionflags	@""
	.align	4
.nv.constant0._Z6squarePfS_:
	.zero		912


//--------------------- SYMBOLS --------------------------

	.type		.nv.reservedSmem.offset0,@object
	.size		.nv.reservedSmem.offset0,0x4
